//
// Generated by NVIDIA NVVM Compiler
//
// Compiler Build ID: CL-36424714
// Cuda compilation tools, release 13.0, V13.0.88
// Based on NVVM 20.0.0
//

.version 9.0
.target sm_100
.address_size 64

	// .globl	_Z6conv2dIfEviiiiiiPT_PfS1_

.visible .entry _Z6conv2dIfEviiiiiiPT_PfS1_(
	.param .u32 _Z6conv2dIfEviiiiiiPT_PfS1__param_0,
	.param .u32 _Z6conv2dIfEviiiiiiPT_PfS1__param_1,
	.param .u32 _Z6conv2dIfEviiiiiiPT_PfS1__param_2,
	.param .u32 _Z6conv2dIfEviiiiiiPT_PfS1__param_3,
	.param .u32 _Z6conv2dIfEviiiiiiPT_PfS1__param_4,
	.param .u32 _Z6conv2dIfEviiiiiiPT_PfS1__param_5,
	.param .u64 .ptr .align 1 _Z6conv2dIfEviiiiiiPT_PfS1__param_6,
	.param .u64 .ptr .align 1 _Z6conv2dIfEviiiiiiPT_PfS1__param_7,
	.param .u64 .ptr .align 1 _Z6conv2dIfEviiiiiiPT_PfS1__param_8
)
{
	.reg .pred 	%p<22>;
	.reg .b32 	%r<144>;
	.reg .b32 	%f<29>;
	.reg .b64 	%rd<34>;

	ld.param.u32 	%r56, [_Z6conv2dIfEviiiiiiPT_PfS1__param_0];
	ld.param.u32 	%r58, [_Z6conv2dIfEviiiiiiPT_PfS1__param_2];
	ld.param.u32 	%r59, [_Z6conv2dIfEviiiiiiPT_PfS1__param_3];
	ld.param.u32 	%r60, [_Z6conv2dIfEviiiiiiPT_PfS1__param_4];
	ld.param.u32 	%r61, [_Z6conv2dIfEviiiiiiPT_PfS1__param_5];
	ld.param.u64 	%rd9, [_Z6conv2dIfEviiiiiiPT_PfS1__param_6];
	ld.param.u64 	%rd10, [_Z6conv2dIfEviiiiiiPT_PfS1__param_7];
	ld.param.u64 	%rd8, [_Z6conv2dIfEviiiiiiPT_PfS1__param_8];
	cvta.to.global.u64 	%rd1, %rd8;
	cvta.to.global.u64 	%rd2, %rd10;
	cvta.to.global.u64 	%rd3, %rd9;
	shr.u32 	%r62, %r60, 31;
	add.s32 	%r63, %r60, %r62;
	shr.s32 	%r1, %r63, 1;
	setp.lt.s32 	%p1, %r56, 1;
	@%p1 bra 	$L__BB0_34;
	ld.param.u32 	%r127, [_Z6conv2dIfEviiiiiiPT_PfS1__param_1];
	min.s32 	%r64, %r127, %r58;
	min.s32 	%r65, %r64, %r59;
	min.s32 	%r66, %r65, %r61;
	min.s32 	%r67, %r66, %r60;
	setp.lt.s32 	%p2, %r67, 1;
	@%p2 bra 	$L__BB0_34;
	mov.u32 	%r69, %ctaid.x;
	mov.u32 	%r70, %ntid.x;
	mov.u32 	%r71, %tid.x;
	mad.lo.s32 	%r72, %r69, %r70, %r71;
	mul.wide.s32 	%rd11, %r72, 4;
	add.s64 	%rd4, %rd1, %rd11;
	and.b32  	%r2, %r60, 2147483644;
	neg.s32 	%r3, %r2;
	add.s32 	%r4, %r60, -1;
	sub.s32 	%r73, %r1, %r60;
	add.s32 	%r5, %r73, 4;
	add.s32 	%r6, %r73, 2;
	add.s32 	%r7, %r73, 3;
	add.s32 	%r8, %r73, 1;
	shr.u32 	%r74, %r61, 31;
	add.s32 	%r75, %r61, %r74;
	shr.s32 	%r9, %r75, 1;
	mov.b32 	%r130, 0;
$L__BB0_3:
	mov.b32 	%r131, 0;
$L__BB0_4:
	ld.param.u32 	%r128, [_Z6conv2dIfEviiiiiiPT_PfS1__param_1];
	mad.lo.s32 	%r78, %r130, %r128, %r131;
	mul.lo.s32 	%r12, %r78, %r58;
	mov.b32 	%r132, 0;
$L__BB0_5:
	add.s32 	%r80, %r12, %r132;
	mul.lo.s32 	%r14, %r80, %r59;
	mov.b32 	%r133, 0;
$L__BB0_6:
	ld.param.u64 	%rd33, [_Z6conv2dIfEviiiiiiPT_PfS1__param_8];
	add.s32 	%r82, %r133, %r14;
	cvta.to.global.u64 	%rd12, %rd33;
	mul.wide.s32 	%rd13, %r82, 4;
	add.s64 	%rd5, %rd12, %rd13;
	add.s32 	%r83, %r5, %r133;
	add.s32 	%r84, %r6, %r133;
	mad.lo.s32 	%r85, %r130, %r84, %r84;
	mad.lo.s32 	%r16, %r131, %r85, %r61;
	add.s32 	%r86, %r7, %r133;
	mad.lo.s32 	%r87, %r130, %r86, %r86;
	mad.lo.s32 	%r17, %r131, %r87, %r61;
	mad.lo.s32 	%r88, %r130, %r83, %r83;
	mad.lo.s32 	%r18, %r131, %r88, %r61;
	add.s32 	%r89, %r8, %r133;
	mad.lo.s32 	%r90, %r130, %r89, %r89;
	mad.lo.s32 	%r19, %r131, %r90, %r61;
	mov.b32 	%r134, 0;
$L__BB0_7:
	not.b32 	%r91, %r134;
	add.s32 	%r92, %r61, %r91;
	sub.s32 	%r94, %r9, %r92;
	add.s32 	%r21, %r94, %r132;
	setp.lt.u32 	%p3, %r21, %r58;
	mul.lo.s32 	%r22, %r92, %r61;
	@%p3 bra 	$L__BB0_8;
	bra.uni 	$L__BB0_29;
$L__BB0_8:
	setp.lt.u32 	%p4, %r60, 4;
	mov.b32 	%r143, 0;
	@%p4 bra 	$L__BB0_19;
	add.s32 	%r140, %r4, %r22;
	sub.s32 	%r96, %r1, %r60;
	add.s32 	%r97, %r96, %r133;
	mad.lo.s32 	%r138, %r16, %r21, %r97;
	mad.lo.s32 	%r137, %r17, %r21, %r97;
	mad.lo.s32 	%r136, %r18, %r21, %r97;
	mad.lo.s32 	%r135, %r19, %r21, %r97;
	mov.u32 	%r139, %r83;
	mov.u32 	%r141, %r3;
$L__BB0_10:
	.pragma "nounroll";
	mul.wide.s32 	%rd14, %r140, 4;
	add.s64 	%rd15, %rd2, %rd14;
	add.s64 	%rd6, %rd15, -4;
	add.s32 	%r30, %r139, -2;
	add.s32 	%r98, %r139, -3;
	setp.ge.u32 	%p5, %r98, %r59;
	@%p5 bra 	$L__BB0_12;
	add.s32 	%r99, %r135, 1;
	mul.wide.s32 	%rd16, %r99, 4;
	add.s64 	%rd17, %rd3, %rd16;
	ld.global.f32 	%f1, [%rd17];
	ld.global.f32 	%f2, [%rd6+4];
	ld.global.f32 	%f3, [%rd5];
	fma.rn.f32 	%f4, %f1, %f2, %f3;
	st.global.f32 	[%rd5], %f4;
	st.global.f32 	[%rd4], %f4;
$L__BB0_12:
	setp.ge.u32 	%p6, %r30, %r59;
	@%p6 bra 	$L__BB0_14;
	add.s32 	%r100, %r138, 2;
	mul.wide.s32 	%rd18, %r100, 4;
	add.s64 	%rd19, %rd3, %rd18;
	ld.global.f32 	%f5, [%rd19];
	ld.global.f32 	%f6, [%rd6];
	ld.global.f32 	%f7, [%rd5];
	fma.rn.f32 	%f8, %f5, %f6, %f7;
	st.global.f32 	[%rd5], %f8;
	st.global.f32 	[%rd4], %f8;
$L__BB0_14:
	add.s32 	%r101, %r30, 1;
	setp.ge.u32 	%p7, %r101, %r59;
	@%p7 bra 	$L__BB0_16;
	add.s32 	%r102, %r137, 3;
	mul.wide.s32 	%rd20, %r102, 4;
	add.s64 	%rd21, %rd3, %rd20;
	ld.global.f32 	%f9, [%rd21];
	ld.global.f32 	%f10, [%rd6+-4];
	ld.global.f32 	%f11, [%rd5];
	fma.rn.f32 	%f12, %f9, %f10, %f11;
	st.global.f32 	[%rd5], %f12;
	st.global.f32 	[%rd4], %f12;
$L__BB0_16:
	setp.ge.u32 	%p8, %r139, %r59;
	@%p8 bra 	$L__BB0_18;
	add.s32 	%r103, %r136, 4;
	mul.wide.s32 	%rd22, %r103, 4;
	add.s64 	%rd23, %rd3, %rd22;
	ld.global.f32 	%f13, [%rd23];
	ld.global.f32 	%f14, [%rd6+-8];
	ld.global.f32 	%f15, [%rd5];
	fma.rn.f32 	%f16, %f13, %f14, %f15;
	st.global.f32 	[%rd5], %f16;
	st.global.f32 	[%rd4], %f16;
$L__BB0_18:
	add.s32 	%r141, %r141, 4;
	add.s32 	%r140, %r140, -4;
	add.s32 	%r139, %r139, 4;
	shl.b32 	%r104, %r130, 2;
	add.s32 	%r105, %r104, 4;
	mul.lo.s32 	%r106, %r105, %r131;
	mad.lo.s32 	%r107, %r106, %r21, 4;
	add.s32 	%r138, %r138, %r107;
	add.s32 	%r137, %r137, %r107;
	add.s32 	%r136, %r136, %r107;
	add.s32 	%r135, %r135, %r107;
	setp.ne.s32 	%p9, %r141, 0;
	mov.u32 	%r143, %r2;
	@%p9 bra 	$L__BB0_10;
$L__BB0_19:
	and.b32  	%r108, %r60, 3;
	setp.eq.s32 	%p10, %r108, 0;
	@%p10 bra 	$L__BB0_29;
	setp.eq.s32 	%p11, %r108, 1;
	@%p11 bra 	$L__BB0_26;
	not.b32 	%r109, %r143;
	add.s32 	%r110, %r60, %r109;
	sub.s32 	%r111, %r1, %r110;
	add.s32 	%r39, %r111, %r133;
	setp.ge.u32 	%p12, %r39, %r59;
	add.s32 	%r112, %r110, %r22;
	mul.wide.s32 	%rd24, %r112, 4;
	add.s64 	%rd7, %rd2, %rd24;
	@%p12 bra 	$L__BB0_23;
	mad.lo.s32 	%r113, %r39, %r130, %r39;
	mad.lo.s32 	%r114, %r113, %r131, %r61;
	mad.lo.s32 	%r115, %r114, %r21, %r39;
	mul.wide.s32 	%rd25, %r115, 4;
	add.s64 	%rd26, %rd3, %rd25;
	ld.global.f32 	%f17, [%rd26];
	ld.global.f32 	%f18, [%rd7];
	ld.global.f32 	%f19, [%rd5];
	fma.rn.f32 	%f20, %f17, %f18, %f19;
	st.global.f32 	[%rd5], %f20;
	st.global.f32 	[%rd4], %f20;
$L__BB0_23:
	add.s32 	%r40, %r39, 1;
	setp.ge.u32 	%p13, %r40, %r59;
	@%p13 bra 	$L__BB0_25;
	mad.lo.s32 	%r116, %r40, %r130, %r40;
	mad.lo.s32 	%r117, %r116, %r131, %r61;
	mad.lo.s32 	%r118, %r117, %r21, %r40;
	mul.wide.s32 	%rd27, %r118, 4;
	add.s64 	%rd28, %rd3, %rd27;
	ld.global.f32 	%f21, [%rd28];
	ld.global.f32 	%f22, [%rd7+-4];
	ld.global.f32 	%f23, [%rd5];
	fma.rn.f32 	%f24, %f21, %f22, %f23;
	st.global.f32 	[%rd5], %f24;
	st.global.f32 	[%rd4], %f24;
$L__BB0_25:
	add.s32 	%r143, %r143, 2;
$L__BB0_26:
	and.b32  	%r119, %r60, 1;
	setp.eq.b32 	%p14, %r119, 1;
	not.pred 	%p15, %p14;
	@%p15 bra 	$L__BB0_29;
	not.b32 	%r120, %r143;
	add.s32 	%r43, %r60, %r120;
	sub.s32 	%r121, %r1, %r43;
	add.s32 	%r44, %r121, %r133;
	setp.ge.u32 	%p16, %r44, %r59;
	@%p16 bra 	$L__BB0_29;
	mad.lo.s32 	%r122, %r44, %r130, %r44;
	mad.lo.s32 	%r123, %r122, %r131, %r61;
	mad.lo.s32 	%r124, %r123, %r21, %r44;
	mul.wide.s32 	%rd29, %r124, 4;
	add.s64 	%rd30, %rd3, %rd29;
	ld.global.f32 	%f25, [%rd30];
	add.s32 	%r125, %r43, %r22;
	mul.wide.s32 	%rd31, %r125, 4;
	add.s64 	%rd32, %rd2, %rd31;
	ld.global.f32 	%f26, [%rd32];
	ld.global.f32 	%f27, [%rd5];
	fma.rn.f32 	%f28, %f25, %f26, %f27;
	st.global.f32 	[%rd5], %f28;
	st.global.f32 	[%rd4], %f28;
$L__BB0_29:
	add.s32 	%r134, %r134, 1;
	setp.ne.s32 	%p17, %r134, %r61;
	@%p17 bra 	$L__BB0_7;
	add.s32 	%r133, %r133, 1;
	setp.ne.s32 	%p18, %r133, %r59;
	@%p18 bra 	$L__BB0_6;
	add.s32 	%r132, %r132, 1;
	setp.ne.s32 	%p19, %r132, %r58;
	@%p19 bra 	$L__BB0_5;
	ld.param.u32 	%r129, [_Z6conv2dIfEviiiiiiPT_PfS1__param_1];
	add.s32 	%r131, %r131, 1;
	setp.ne.s32 	%p20, %r131, %r129;
	@%p20 bra 	$L__BB0_4;
	ld.param.u32 	%r126, [_Z6conv2dIfEviiiiiiPT_PfS1__param_0];
	add.s32 	%r130, %r130, 1;
	setp.ne.s32 	%p21, %r130, %r126;
	@%p21 bra 	$L__BB0_3;
$L__BB0_34:
	ret;

}


// ===== COMPILED SASS (sm_100) =====

	.target	sm_100

	.elftype	@"ET_EXEC"


//--------------------- .note.nv.tkinfo           --------------------------
	.section	.note.nv.tkinfo,"",@"SHT_NOTE"
	.sectionflags	@"SHF_NOTE_NV_TKINFO"
	.tkinfo
        /*0018*/ 	.word	0x00000002
        /*0030*/ 	.string	""
        /*0030*/ 	.string	"ptxas"
        /*0030*/ 	.string	"Cuda compilation tools, release 13.0, V13.0.88"
        /*0030*/ 	.string	"Build cuda_13.0.r13.0/compiler.36424714_0"
        /*0030*/ 	.string	"-arch sm_100 -m 64 "



//--------------------- .note.nv.cuinfo           --------------------------
	.section	.note.nv.cuinfo,"",@"SHT_NOTE"
	.sectionflags	@"SHF_NOTE_NV_CUINFO"
        /*0018*/ 	.short	0x0002
        /*001a*/ 	.short	0x0064
        /*001c*/ 	.short	0x0082
	.zero		2


//--------------------- .nv.info                  --------------------------
	.section	.nv.info,"",@"SHT_CUDA_INFO"
	.align	4


	//----- nvinfo : EIATTR_REGCOUNT
	.align		4
        /*0000*/ 	.byte	0x04, 0x2f
        /*0002*/ 	.short	(.L_1 - .L_0)
	.align		4
.L_0:
        /*0004*/ 	.word	index@(_Z6conv2dIfEviiiiiiPT_PfS1_)
        /*0008*/ 	.word	0x00000020


	//----- nvinfo : EIATTR_FRAME_SIZE
	.align		4
.L_1:
        /*000c*/ 	.byte	0x04, 0x11
        /*000e*/ 	.short	(.L_3 - .L_2)
	.align		4
.L_2:
        /*0010*/ 	.word	index@(_Z6conv2dIfEviiiiiiPT_PfS1_)
        /*0014*/ 	.word	0x00000000


	//----- nvinfo : EIATTR_MIN_STACK_SIZE
	.align		4
.L_3:
        /*0018*/ 	.byte	0x04, 0x12
        /*001a*/ 	.short	(.L_5 - .L_4)
	.align		4
.L_4:
        /*001c*/ 	.word	index@(_Z6conv2dIfEviiiiiiPT_PfS1_)
        /*0020*/ 	.word	0x00000000
.L_5:


//--------------------- .nv.compat                --------------------------
	.section	.nv.compat,"",@"SHT_CUDA_COMPAT_INFO"
	.align	4
        /*0000*/ 	.byte	0x02, 0x09, 0x00, 0x00, 0x02, 0x02, 0x01, 0x00, 0x02, 0x05, 0x05, 0x00, 0x03, 0x07, 0x01, 0x01
        /*0010*/ 	.byte	0x02, 0x03, 0x00, 0x00, 0x02, 0x06, 0x01, 0x00, 0x04, 0x0b, 0x08, 0x00, 0x09, 0x00, 0x00, 0x00
        /*0020*/ 	.byte	0x00, 0x00, 0x00, 0x00


//--------------------- .nv.info._Z6conv2dIfEviiiiiiPT_PfS1_ --------------------------
	.section	.nv.info._Z6conv2dIfEviiiiiiPT_PfS1_,"",@"SHT_CUDA_INFO"
	.sectionflags	@""
	.align	4


	//----- nvinfo : EIATTR_CUDA_API_VERSION
	.align		4
        /*0000*/ 	.byte	0x04, 0x37
        /*0002*/ 	.short	(.L_7 - .L_6)
.L_6:
        /*0004*/ 	.word	0x00000082


	//----- nvinfo : EIATTR_KPARAM_INFO
	.align		4
.L_7:
        /*0008*/ 	.byte	0x04, 0x17
        /*000a*/ 	.short	(.L_9 - .L_8)
.L_8:
        /*000c*/ 	.word	0x00000000
        /*0010*/ 	.short	0x0008
        /*0012*/ 	.short	0x0028
        /*0014*/ 	.byte	0x00, 0xf5, 0x21, 0x00


	//----- nvinfo : EIATTR_KPARAM_INFO
	.align		4
.L_9:
        /*0018*/ 	.byte	0x04, 0x17
        /*001a*/ 	.short	(.L_11 - .L_10)
.L_10:
        /*001c*/ 	.word	0x00000000
        /*0020*/ 	.short	0x0007
        /*0022*/ 	.short	0x0020
        /*0024*/ 	.byte	0x00, 0xf5, 0x21, 0x00


	//----- nvinfo : EIATTR_KPARAM_INFO
	.align		4
.L_11:
        /*0028*/ 	.byte	0x04, 0x17
        /*002a*/ 	.short	(.L_13 - .L_12)
.L_12:
        /*002c*/ 	.word	0x00000000
        /*0030*/ 	.short	0x0006
        /*0032*/ 	.short	0x0018
        /*0034*/ 	.byte	0x00, 0xf5, 0x21, 0x00


	//----- nvinfo : EIATTR_KPARAM_INFO
	.align		4
.L_13:
        /*0038*/ 	.byte	0x04, 0x17
        /*003a*/ 	.short	(.L_15 - .L_14)
.L_14:
        /*003c*/ 	.word	0x00000000
        /*0040*/ 	.short	0x0005
        /*0042*/ 	.short	0x0014
        /*0044*/ 	.byte	0x00, 0xf0, 0x11, 0x00


	//----- nvinfo : EIATTR_KPARAM_INFO
	.align		4
.L_15:
        /*0048*/ 	.byte	0x04, 0x17
        /*004a*/ 	.short	(.L_17 - .L_16)
.L_16:
        /*004c*/ 	.word	0x00000000
        /*0050*/ 	.short	0x0004
        /*0052*/ 	.short	0x0010
        /*0054*/ 	.byte	0x00, 0xf0, 0x11, 0x00


	//----- nvinfo : EIATTR_KPARAM_INFO
	.align		4
.L_17:
        /*0058*/ 	.byte	0x04, 0x17
        /*005a*/ 	.short	(.L_19 - .L_18)
.L_18:
        /*005c*/ 	.word	0x00000000
        /*0060*/ 	.short	0x0003
        /*0062*/ 	.short	0x000c
        /*0064*/ 	.byte	0x00, 0xf0, 0x11, 0x00


	//----- nvinfo : EIATTR_KPARAM_INFO
	.align		4
.L_19:
        /*0068*/ 	.byte	0x04, 0x17
        /*006a*/ 	.short	(.L_21 - .L_20)
.L_20:
        /*006c*/ 	.word	0x00000000
        /*0070*/ 	.short	0x0002
        /*0072*/ 	.short	0x0008
        /*0074*/ 	.byte	0x00, 0xf0, 0x11, 0x00


	//----- nvinfo : EIATTR_KPARAM_INFO
	.align		4
.L_21:
        /*0078*/ 	.byte	0x04, 0x17
        /*007a*/ 	.short	(.L_23 - .L_22)
.L_22:
        /*007c*/ 	.word	0x00000000
        /*0080*/ 	.short	0x0001
        /*0082*/ 	.short	0x0004
        /*0084*/ 	.byte	0x00, 0xf0, 0x11, 0x00


	//----- nvinfo : EIATTR_KPARAM_INFO
	.align		4
.L_23:
        /*0088*/ 	.byte	0x04, 0x17
        /*008a*/ 	.short	(.L_25 - .L_24)
.L_24:
        /*008c*/ 	.word	0x00000000
        /*0090*/ 	.short	0x0000
        /*0092*/ 	.short	0x0000
        /*0094*/ 	.byte	0x00, 0xf0, 0x11, 0x00


	//----- nvinfo : EIATTR_SPARSE_MMA_MASK
	.align		4
.L_25:
        /*0098*/ 	.byte	0x03, 0x50
        /*009a*/ 	.short	0x0000


	//----- nvinfo : EIATTR_MAXREG_COUNT
	.align		4
        /*009c*/ 	.byte	0x03, 0x1b
        /*009e*/ 	.short	0x00ff


	//----- nvinfo : EIATTR_MERCURY_ISA_VERSION
	.align		4
        /*00a0*/ 	.byte	0x03, 0x5f
        /*00a2*/ 	.short	0x0101


	//----- nvinfo : EIATTR_VRC_CTA_INIT_COUNT
	.align		4
        /*00a4*/ 	.byte	0x02, 0x4a
	.zero		1
	.zero		1


	//----- nvinfo : EIATTR_EXIT_INSTR_OFFSETS
	.align		4
        /*00a8*/ 	.byte	0x04, 0x1c
        /*00aa*/ 	.short	(.L_27 - .L_26)


	//   ....[0]....
.L_26:
        /*00ac*/ 	.word	0x00000030


	//   ....[1]....
        /*00b0*/ 	.word	0x000000b0


	//   ....[2]....
        /*00b4*/ 	.word	0x00001050


	//----- nvinfo : EIATTR_CBANK_PARAM_SIZE
	.align		4
.L_27:
        /*00b8*/ 	.byte	0x03, 0x19
        /*00ba*/ 	.short	0x0030


	//----- nvinfo : EIATTR_PARAM_CBANK
	.align		4
        /*00bc*/ 	.byte	0x04, 0x0a
        /*00be*/ 	.short	(.L_29 - .L_28)
	.align		4
.L_28:
        /*00c0*/ 	.word	index@(.nv.constant0._Z6conv2dIfEviiiiiiPT_PfS1_)
        /*00c4*/ 	.short	0x0380
        /*00c6*/ 	.short	0x0030


	//----- nvinfo : EIATTR_SW_WAR
	.align		4
.L_29:
        /*00c8*/ 	.byte	0x04, 0x36
        /*00ca*/ 	.short	(.L_31 - .L_30)
.L_30:
        /*00cc*/ 	.word	0x00000008
.L_31:


//--------------------- .nv.callgraph             --------------------------
	.section	.nv.callgraph,"",@"SHT_CUDA_CALLGRAPH"
	.align	4
	.sectionentsize	8
	.align		4
        /*0000*/ 	.word	0x00000000
	.align		4
        /*0004*/ 	.word	0xffffffff
	.align		4
        /*0008*/ 	.word	0x00000000
	.align		4
        /*000c*/ 	.word	0xfffffffe
	.align		4
        /*0010*/ 	.word	0x00000000
	.align		4
        /*0014*/ 	.word	0xfffffffd
	.align		4
        /*0018*/ 	.word	0x00000000
	.align		4
        /*001c*/ 	.word	0xfffffffc


//--------------------- .text._Z6conv2dIfEviiiiiiPT_PfS1_ --------------------------
	.section	.text._Z6conv2dIfEviiiiiiPT_PfS1_,"ax",@progbits
	.align	128
        .global         _Z6conv2dIfEviiiiiiPT_PfS1_
        .type           _Z6conv2dIfEviiiiiiPT_PfS1_,@function
        .size           _Z6conv2dIfEviiiiiiPT_PfS1_,(.L_x_10 - _Z6conv2dIfEviiiiiiPT_PfS1_)
        .other          _Z6conv2dIfEviiiiiiPT_PfS1_,@"STO_CUDA_ENTRY STV_DEFAULT"
_Z6conv2dIfEviiiiiiPT_PfS1_:
.text._Z6conv2dIfEviiiiiiPT_PfS1_:
[----:B------:R-:W-:Y:S08]  /*0000*/  LDC R1, c[0x0][0x37c] ;  /* 0x0000df00ff017b82 */ /* 0x000ff00000000800 */
[----:B------:R-:W0:Y:S02]  /*0010*/  LDC R0, c[0x0][0x380] ;  /* 0x0000e000ff007b82 */ /* 0x000e240000000800 */
[----:B0-----:R-:W-:-:S13]  /*0020*/  ISETP.GE.AND P0, PT, R0, 0x1, PT ;  /* 0x000000010000780c */ /* 0x001fda0003f06270 */
[----:B------:R-:W-:Y:S05]  /*0030*/  @!P0 EXIT ;  /* 0x000000000000894d */ /* 0x000fea0003800000 */
[----:B------:R-:W0:Y:S01]  /*0040*/  LDC.64 R2, c[0x0][0x388] ;  /* 0x0000e200ff027b82 */ /* 0x000e220000000a00 */
[----:B------:R-:W0:Y:S01]  /*0050*/  LDCU UR4, c[0x0][0x384] ;  /* 0x00007080ff0477ac */ /* 0x000e220008000800 */
[----:B------:R-:W1:Y:S01]  /*0060*/  LDCU.64 UR16, c[0x0][0x390] ;  /* 0x00007200ff1077ac */ /* 0x000e620008000a00 */
[----:B0-----:R-:W-:Y:S02]  /*0070*/  VIMNMX3 R0, R2, UR4, R3, PT ;  /* 0x0000000402007c0f */ /* 0x001fe4000b800103 */
[----:B-1----:R-:W-:-:S04]  /*0080*/  MOV R3, UR16 ;  /* 0x0000001000037c02 */ /* 0x002fc80008000f00 */
[----:B------:R-:W-:-:S04]  /*0090*/  VIMNMX3 R0, R0, UR17, R3, PT ;  /* 0x0000001100007c0f */ /* 0x000fc8000b800103 */
[----:B------:R-:W-:-:S13]  /*00a0*/  ISETP.GE.AND P0, PT, R0, 0x1, PT ;  /* 0x000000010000780c */ /* 0x000fda0003f06270 */
[----:B------:R-:W-:Y:S05]  /*00b0*/  @!P0 EXIT ;  /* 0x000000000000894d */ /* 0x000fea0003800000 */
[----:B------:R-:W0:Y:S01]  /*00c0*/  S2R R0, SR_TID.X ;  /* 0x0000000000007919 */ /* 0x000e220000002100 */
[----:B------:R-:W0:Y:S01]  /*00d0*/  S2UR UR4, SR_CTAID.X ;  /* 0x00000000000479c3 */ /* 0x000e220000002500 */
[----:B------:R-:W-:Y:S02]  /*00e0*/  ULEA.HI UR14, UR16, UR16, URZ, 0x1 ;  /* 0x00000010100e7291 */ /* 0x000fe4000f8f08ff */
[----:B------:R-:W-:Y:S02]  /*00f0*/  ULOP3.LUT UR12, UR16, 0x7ffffffc, URZ, 0xc0, !UPT ;  /* 0x7ffffffc100c7892 */ /* 0x000fe4000f8ec0ff */
[----:B------:R-:W-:Y:S02]  /*0100*/  ULEA.HI UR17, UR17, UR17, URZ, 0x1 ;  /* 0x0000001111117291 */ /* 0x000fe4000f8f08ff */
[----:B------:R-:W-:Y:S01]  /*0110*/  UIADD3 UR13, UPT, UPT, UR16, -0x1, URZ ;  /* 0xffffffff100d7890 */ /* 0x000fe2000fffe0ff */
[----:B------:R-:W0:Y:S01]  /*0120*/  LDC R5, c[0x0][0x360] ;  /* 0x0000d800ff057b82 */ /* 0x000e220000000800 */
[----:B------:R-:W1:Y:S01]  /*0130*/  LDCU.64 UR30, c[0x0][0x358] ;  /* 0x00006b00ff1e77ac */ /* 0x000e620008000a00 */
[----:B------:R-:W-:-:S02]  /*0140*/  USHF.R.S32.HI UR14, URZ, 0x1, UR14 ;  /* 0x00000001ff0e7899 */ /* 0x000fc4000801140e */
[----:B------:R-:W-:-:S04]  /*0150*/  USHF.R.S32.HI UR17, URZ, 0x1, UR17 ;  /* 0x00000001ff117899 */ /* 0x000fc80008011411 */
[----:B------:R-:W2:Y:S01]  /*0160*/  LDC.64 R2, c[0x0][0x3a8] ;  /* 0x0000ea00ff027b82 */ /* 0x000ea20000000a00 */
[----:B------:R-:W-:Y:S01]  /*0170*/  UIADD3 UR16, UPT, UPT, -UR12, URZ, URZ ;  /* 0x000000ff0c107290 */ /* 0x000fe2000fffe1ff */
[----:B------:R-:W-:Y:S01]  /*0180*/  UMOV UR7, URZ ;  /* 0x000000ff00077c82 */ /* 0x000fe20008000000 */
[----:B0-----:R-:W-:-:S04]  /*0190*/  IMAD R5, R5, UR4, R0 ;  /* 0x0000000405057c24 */ /* 0x001fc8000f8e0200 */
[----:B-12---:R-:W-:-:S07]  /*01a0*/  IMAD.WIDE R2, R5, 0x4, R2 ;  /* 0x0000000405027825 */ /* 0x006fce00078e0202 */
.L_x_8:
[----:B0123--:R-:W-:-:S05]  /*01b0*/  UMOV UR6, URZ ;  /* 0x000000ff00067c82 */ /* 0x00ffca0008000000 */
.L_x_7:
[----:B0123--:R-:W-:-:S05]  /*01c0*/  UMOV UR5, URZ ;  /* 0x000000ff00057c82 */ /* 0x00ffca0008000000 */
.L_x_6:
[----:B0-----:R-:W0:Y:S01]  /*01d0*/  LDCU UR15, c[0x0][0x384] ;  /* 0x00007080ff0f77ac */ /* 0x001e220008000800 */
[----:B------:R-:W-:Y:S01]  /*01e0*/  UMOV UR4, URZ ;  /* 0x000000ff00047c82 */ /* 0x000fe20008000000 */
[----:B0123--:R-:W-:-:S12]  /*01f0*/  UIMAD UR15, UR7, UR15, UR6 ;  /* 0x0000000f070f72a4 */ /* 0x00ffd8000f8e0206 */
.L_x_5:
[----:B0-----:R-:W0:Y:S01]  /*0200*/  LDCU UR9, c[0x0][0x388] ;  /* 0x00007100ff0977ac */ /* 0x001e220008000800 */
[----:B-1----:R-:W1:Y:S01]  /*0210*/  LDCU UR18, c[0x0][0x390] ;  /* 0x00007200ff1277ac */ /* 0x002e620008000800 */
[----:B--2---:R-:W2:Y:S01]  /*0220*/  LDCU UR8, c[0x0][0x38c] ;  /* 0x00007180ff0877ac */ /* 0x004ea20008000800 */
[----:B---3--:R-:W3:Y:S01]  /*0230*/  LDCU.64 UR10, c[0x0][0x3a8] ;  /* 0x00007500ff0a77ac */ /* 0x008ee20008000a00 */
[----:B------:R-:W4:Y:S01]  /*0240*/  LDCU UR23, c[0x0][0x394] ;  /* 0x00007280ff1777ac */ /* 0x000f220008000800 */
[----:B0-----:R-:W-:Y:S02]  /*0250*/  UIMAD UR9, UR15, UR9, UR5 ;  /* 0x000000090f0972a4 */ /* 0x001fe4000f8e0205 */
[----:B-1----:R-:W-:Y:S02]  /*0260*/  UIADD3 UR18, UPT, UPT, UR14, -UR18, URZ ;  /* 0x800000120e127290 */ /* 0x002fe4000fffe0ff */
[----:B--2---:R-:W-:Y:S02]  /*0270*/  UIMAD UR8, UR9, UR8, UR4 ;  /* 0x00000008090872a4 */ /* 0x004fe4000f8e0204 */
[----:B------:R-:W-:-:S02]  /*0280*/  UIADD3 UR19, UPT, UPT, UR18, 0x4, URZ ;  /* 0x0000000412137890 */ /* 0x000fc4000fffe0ff */
[----:B------:R-:W-:Y:S02]  /*0290*/  UIADD3 UR20, UPT, UPT, UR18, 0x2, URZ ;  /* 0x0000000212147890 */ /* 0x000fe4000fffe0ff */
[----:B------:R-:W-:Y:S02]  /*02a0*/  UIADD3 UR9, UPT, UPT, UR18, 0x3, URZ ;  /* 0x0000000312097890 */ /* 0x000fe4000fffe0ff */
[----:B------:R-:W-:Y:S02]  /*02b0*/  UIADD3 UR22, UPT, UPT, UR18, 0x1, URZ ;  /* 0x0000000112167890 */ /* 0x000fe4000fffe0ff */
[----:B---3--:R-:W-:Y:S02]  /*02c0*/  UIMAD.WIDE UR10, UR8, 0x4, UR10 ;  /* 0x00000004080a78a5 */ /* 0x008fe4000f8e020a */
[----:B------:R-:W-:Y:S02]  /*02d0*/  UIADD3 UR18, UPT, UPT, UR19, UR4, URZ ;  /* 0x0000000413127290 */ /* 0x000fe4000fffe0ff */
[----:B------:R-:W-:-:S02]  /*02e0*/  UIADD3 UR8, UPT, UPT, UR20, UR4, URZ ;  /* 0x0000000414087290 */ /* 0x000fc4000fffe0ff */
[----:B------:R-:W-:Y:S02]  /*02f0*/  UIADD3 UR9, UPT, UPT, UR9, UR4, URZ ;  /* 0x0000000409097290 */ /* 0x000fe4000fffe0ff */
[----:B------:R-:W-:Y:S02]  /*0300*/  UIADD3 UR22, UPT, UPT, UR22, UR4, URZ ;  /* 0x0000000416167290 */ /* 0x000fe4000fffe0ff */
[----:B------:R-:W-:Y:S02]  /*0310*/  UIMAD UR19, UR8, UR7, UR8 ;  /* 0x00000007081372a4 */ /* 0x000fe4000f8e0208 */
[----:B------:R-:W-:Y:S02]  /*0320*/  UIMAD UR20, UR9, UR7, UR9 ;  /* 0x00000007091472a4 */ /* 0x000fe4000f8e0209 */
[----:B------:R-:W-:Y:S02]  /*0330*/  UIMAD UR21, UR18, UR7, UR18 ;  /* 0x00000007121572a4 */ /* 0x000fe4000f8e0212 */
[----:B------:R-:W-:-:S02]  /*0340*/  UIMAD UR22, UR22, UR7, UR22 ;  /* 0x00000007161672a4 */ /* 0x000fc4000f8e0216 */
[----:B----4-:R-:W-:Y:S02]  /*0350*/  UIMAD UR19, UR19, UR6, UR23 ;  /* 0x00000006131372a4 */ /* 0x010fe4000f8e0217 */
[----:B------:R-:W-:Y:S02]  /*0360*/  UIMAD UR20, UR20, UR6, UR23 ;  /* 0x00000006141472a4 */ /* 0x000fe4000f8e0217 */
[----:B------:R-:W-:Y:S02]  /*0370*/  UIMAD UR21, UR21, UR6, UR23 ;  /* 0x00000006151572a4 */ /* 0x000fe4000f8e0217 */
[----:B------:R-:W-:Y:S01]  /*0380*/  UIMAD UR22, UR22, UR6, UR23 ;  /* 0x00000006161672a4 */ /* 0x000fe2000f8e0217 */
[----:B------:R-:W-:-:S11]  /*0390*/  UMOV UR8, URZ ;  /* 0x000000ff00087c82 */ /* 0x000fd60008000000 */
.L_x_4:
[----:B0-----:R-:W0:Y:S01]  /*03a0*/  LDCU UR26, c[0x0][0x394] ;  /* 0x00007280ff1a77ac */ /* 0x001e220008000800 */
[----:B-1----:R-:W1:Y:S01]  /*03b0*/  LDCU UR9, c[0x0][0x388] ;  /* 0x00007100ff0977ac */ /* 0x002e620008000800 */
[----:B------:R-:W-:Y:S02]  /*03c0*/  ULOP3.LUT UR24, URZ, UR8, URZ, 0x33, !UPT ;  /* 0x00000008ff187292 */ /* 0x000fe4000f8e33ff */
[----:B------:R-:W-:Y:S02]  /*03d0*/  UIADD3 UR8, UPT, UPT, UR8, 0x1, URZ ;  /* 0x0000000108087890 */ /* 0x000fe4000fffe0ff */
[----:B0-----:R-:W-:Y:S02]  /*03e0*/  UIADD3 UR24, UPT, UPT, UR24, UR26, URZ ;  /* 0x0000001a18187290 */ /* 0x001fe4000fffe0ff */
[----:B------:R-:W-:Y:S02]  /*03f0*/  UISETP.NE.AND UP0, UPT, UR8, UR26, UPT ;  /* 0x0000001a0800728c */ /* 0x000fe4000bf05270 */
[----:B------:R-:W-:-:S04]  /*0400*/  UIADD3 UR23, UPT, UPT, UR5, UR17, -UR24 ;  /* 0x0000001105177290 */ /* 0x000fc8000fffe818 */
[----:B-1----:R-:W-:-:S09]  /*0410*/  UISETP.GE.U32.AND UP1, UPT, UR23, UR9, UPT ;  /* 0x000000091700728c */ /* 0x002fd2000bf26070 */
[----:B--23--:R-:W-:Y:S05]  /*0420*/  BRA.U UP1, `(.L_x_0) ;  /* 0x0000000901c47547 */ /* 0x00cfea000b800000 */
[----:B------:R-:W0:Y:S01]  /*0430*/  LDCU UR25, c[0x0][0x390] ;  /* 0x00007200ff1977ac */ /* 0x000e220008000800 */
[----:B------:R-:W-:Y:S01]  /*0440*/  UMOV UR9, URZ ;  /* 0x000000ff00097c82 */ /* 0x000fe20008000000 */
[----:B0-----:R-:W-:-:S09]  /*0450*/  UISETP.GE.U32.AND UP1, UPT, UR25, 0x4, UPT ;  /* 0x000000041900788c */ /* 0x001fd2000bf26070 */
[----:B------:R-:W-:Y:S05]  /*0460*/  BRA.U !UP1, `(.L_x_1) ;  /* 0x0000000509507547 */ /* 0x000fea000b800000 */
[----:B------:R-:W0:Y:S01]  /*0470*/  LDC R0, c[0x0][0x38c] ;  /* 0x0000e300ff007b82 */ /* 0x000e220000000800 */
[----:B------:R-:W-:Y:S01]  /*0480*/  UIADD3 UR25, UPT, UPT, UR4, -UR25, UR14 ;  /* 0x8000001904197290 */ /* 0x000fe2000fffe00e */
[----:B------:R-:W-:Y:S01]  /*0490*/  IMAD.U32 R9, RZ, RZ, UR18 ;  /* 0x00000012ff097e24 */ /* 0x000fe2000f8e00ff */
[----:B------:R-:W-:Y:S02]  /*04a0*/  UIMAD UR9, UR24, UR26, UR13 ;  /* 0x0000001a180972a4 */ /* 0x000fe4000f8e020d */
[----:B------:R-:W-:Y:S02]  /*04b0*/  UIMAD UR27, UR19, UR23, UR25 ;  /* 0x00000017131b72a4 */ /* 0x000fe4000f8e0219 */
[----:B------:R-:W-:Y:S01]  /*04c0*/  UIMAD UR28, UR20, UR23, UR25 ;  /* 0x00000017141c72a4 */ /* 0x000fe2000f8e0219 */
[----:B------:R-:W1:Y:S01]  /*04d0*/  LDC.64 R4, c[0x0][0x3a0] ;  /* 0x0000e800ff047b82 */ /* 0x000e620000000a00 */
[----:B------:R-:W-:Y:S01]  /*04e0*/  UIMAD UR29, UR21, UR23, UR25 ;  /* 0x00000017151d72a4 */ /* 0x000fe2000f8e0219 */
[----:B------:R-:W-:Y:S01]  /*04f0*/  MOV R13, UR9 ;  /* 0x00000009000d7c02 */ /* 0x000fe20008000f00 */
[----:B------:R-:W-:Y:S01]  /*0500*/  UIMAD UR25, UR22, UR23, UR25 ;  /* 0x00000017161972a4 */ /* 0x000fe2000f8e0219 */
[----:B------:R-:W-:Y:S01]  /*0510*/  IMAD.U32 R12, RZ, RZ, UR27 ;  /* 0x0000001bff0c7e24 */ /* 0x000fe2000f8e00ff */
[----:B------:R-:W-:Y:S01]  /*0520*/  ULEA UR26, UR7, 0x4, 0x2 ;  /* 0x00000004071a7891 */ /* 0x000fe2000f8e10ff */
[----:B------:R-:W-:Y:S01]  /*0530*/  MOV R10, UR28 ;  /* 0x0000001c000a7c02 */ /* 0x000fe20008000f00 */
[----:B------:R-:W-:Y:S01]  /*0540*/  IMAD.U32 R8, RZ, RZ, UR29 ;  /* 0x0000001dff087e24 */ /* 0x000fe2000f8e00ff */
[----:B------:R-:W-:Y:S01]  /*0550*/  UMOV UR9, UR16 ;  /* 0x0000001000097c82 */ /* 0x000fe20008000000 */
[----:B------:R-:W-:Y:S01]  /*0560*/  UIMAD UR26, UR26, UR6, URZ ;  /* 0x000000061a1a72a4 */ /* 0x000fe2000f8e02ff */
[----:B------:R-:W-:-:S03]  /*0570*/  MOV R11, UR25 ;  /* 0x00000019000b7c02 */ /* 0x000fc60008000f00 */
[----:B------:R-:W-:-:S12]  /*0580*/  UIMAD UR26, UR23, UR26, 0x4 ;  /* 0x00000004171a74a4 */ /* 0x000fd8000f8e021a */
.L_x_2:
[----:B------:R-:W-:Y:S01]  /*0590*/  VIADD R7, R9, 0xfffffffd ;  /* 0xfffffffd09077836 */ /* 0x000fe20000000000 */
[----:B------:R-:W-:Y:S01]  /*05a0*/  MOV R25, UR11 ;  /* 0x0000000b00197c02 */ /* 0x000fe20008000f00 */
[----:B------:R-:W-:-:S03]  /*05b0*/  IMAD.U32 R24, RZ, RZ, UR10 ;  /* 0x0000000aff187e24 */ /* 0x000fc6000f8e00ff */
[----:B0-----:R-:W-:Y:S01]  /*05c0*/  ISETP.GE.U32.AND P1, PT, R7, R0, PT ;  /* 0x000000000700720c */ /* 0x001fe20003f26070 */
[----:B-1----:R-:W-:-:S12]  /*05d0*/  IMAD.WIDE R6, R13, 0x4, R4 ;  /* 0x000000040d067825 */ /* 0x002fd800078e0204 */
[----:B---3--:R-:W0:Y:S01]  /*05e0*/  @!P1 LDC.64 R22, c[0x0][0x398] ;  /* 0x0000e600ff169b82 */ /* 0x008e220000000a00 */
[----:B------:R-:W-:Y:S01]  /*05f0*/  @!P1 IADD3 R15, PT, PT, R11, 0x1, RZ ;  /* 0x000000010b0f9810 */ /* 0x000fe20007ffe0ff */
[----:B------:R-:W2:Y:S04]  /*0600*/  @!P1 LDG.E R25, desc[UR30][R24.64] ;  /* 0x0000001e18199981 */ /* 0x000ea8000c1e1900 */
[----:B------:R-:W2:Y:S01]  /*0610*/  @!P1 LDG.E R17, desc[UR30][R6.64] ;  /* 0x0000001e06119981 */ /* 0x000ea2000c1e1900 */
[----:B0-----:R-:W-:-:S06]  /*0620*/  @!P1 IMAD.WIDE R22, R15, 0x4, R22 ;  /* 0x000000040f169825 */ /* 0x001fcc00078e0216 */
[----:B------:R-:W2:Y:S01]  /*0630*/  @!P1 LDG.E R22, desc[UR30][R22.64] ;  /* 0x0000001e16169981 */ /* 0x000ea2000c1e1900 */
[----:B------:R-:W-:-:S05]  /*0640*/  VIADD R15, R9, 0xfffffffe ;  /* 0xfffffffe090f7836 */ /* 0x000fca0000000000 */
[----:B------:R-:W-:-:S13]  /*0650*/  ISETP.GE.U32.AND P0, PT, R15, R0, PT ;  /* 0x000000000f00720c */ /* 0x000fda0003f06070 */
[----:B------:R-:W0:Y:S01]  /*0660*/  @!P0 LDC.64 R14, c[0x0][0x398] ;  /* 0x0000e600ff0e8b82 */ /* 0x000e220000000a00 */
[----:B------:R-:W-:Y:S01]  /*0670*/  @!P0 IADD3 R21, PT, PT, R12, 0x2, RZ ;  /* 0x000000020c158810 */ /* 0x000fe20007ffe0ff */
[----:B------:R-:W-:Y:S01]  /*0680*/  IMAD.U32 R16, RZ, RZ, UR10 ;  /* 0x0000000aff107e24 */ /* 0x000fe2000f8e00ff */
[----:B------:R-:W-:Y:S01]  /*0690*/  MOV R19, UR11 ;  /* 0x0000000b00137c02 */ /* 0x000fe20008000f00 */
[----:B------:R-:W-:Y:S02]  /*06a0*/  IMAD.U32 R18, RZ, RZ, UR10 ;  /* 0x0000000aff127e24 */ /* 0x000fe4000f8e00ff */
[----:B0-----:R-:W-:-:S04]  /*06b0*/  @!P0 IMAD.WIDE R20, R21, 0x4, R14 ;  /* 0x0000000415148825 */ /* 0x001fc800078e020e */
[----:B--2---:R-:W-:Y:S01]  /*06c0*/  @!P1 FFMA R27, R22, R17, R25 ;  /* 0x00000011161b9223 */ /* 0x004fe20000000019 */
[----:B------:R-:W-:-:S05]  /*06d0*/  MOV R17, UR11 ;  /* 0x0000000b00117c02 */ /* 0x000fca0008000f00 */
[----:B------:R0:W-:Y:S04]  /*06e0*/  @!P1 STG.E desc[UR30][R16.64], R27 ;  /* 0x0000001b10009986 */ /* 0x0001e8000c10191e */
[----:B------:R1:W-:Y:S04]  /*06f0*/  @!P1 STG.E desc[UR30][R2.64], R27 ;  /* 0x0000001b02009986 */ /* 0x0003e8000c10191e */
[----:B------:R-:W2:Y:S04]  /*0700*/  @!P0 LDG.E R19, desc[UR30][R18.64] ;  /* 0x0000001e12138981 */ /* 0x000ea8000c1e1900 */
[----:B------:R-:W2:Y:S04]  /*0710*/  @!P0 LDG.E R20, desc[UR30][R20.64] ;  /* 0x0000001e14148981 */ /* 0x000ea8000c1e1900 */
[----:B------:R-:W2:Y:S01]  /*0720*/  @!P0 LDG.E R23, desc[UR30][R6.64+-0x4] ;  /* 0xfffffc1e06178981 */ /* 0x000ea2000c1e1900 */
[----:B------:R-:W-:-:S05]  /*0730*/  VIADD R15, R9, 0xffffffff ;  /* 0xffffffff090f7836 */ /* 0x000fca0000000000 */
[----:B------:R-:W-:-:S13]  /*0740*/  ISETP.GE.U32.AND P1, PT, R15, R0, PT ;  /* 0x000000000f00720c */ /* 0x000fda0003f26070 */
[----:B------:R-:W3:Y:S01]  /*0750*/  @!P1 LDC.64 R14, c[0x0][0x398] ;  /* 0x0000e600ff0e9b82 */ /* 0x000ee20000000a00 */
[----:B------:R-:W-:Y:S01]  /*0760*/  @!P1 IADD3 R25, PT, PT, R10, 0x3, RZ ;  /* 0x000000030a199810 */ /* 0x000fe20007ffe0ff */
[----:B------:R-:W-:-:S04]  /*0770*/  IMAD.U32 R22, RZ, RZ, UR10 ;  /* 0x0000000aff167e24 */ /* 0x000fc8000f8e00ff */
[----:B---3--:R-:W-:-:S04]  /*0780*/  @!P1 IMAD.WIDE R24, R25, 0x4, R14 ;  /* 0x0000000419189825 */ /* 0x008fc800078e020e */
[----:B--2---:R-:W-:Y:S01]  /*0790*/  @!P0 FFMA R29, R20, R23, R19 ;  /* 0x00000017141d8223 */ /* 0x004fe20000000013 */
[----:B------:R-:W-:-:S05]  /*07a0*/  MOV R23, UR11 ;  /* 0x0000000b00177c02 */ /* 0x000fca0008000f00 */
[----:B------:R2:W-:Y:S04]  /*07b0*/  @!P0 STG.E desc[UR30][R22.64], R29 ;  /* 0x0000001d16008986 */ /* 0x0005e8000c10191e */
[----:B------:R3:W-:Y:S04]  /*07c0*/  @!P0 STG.E desc[UR30][R2.64], R29 ;  /* 0x0000001d02008986 */ /* 0x0007e8000c10191e */
[----:B0-----:R-:W1:Y:S04]  /*07d0*/  @!P1 LDG.E R17, desc[UR30][R16.64] ;  /* 0x0000001e10119981 */ /* 0x001e68000c1e1900 */
[----:B------:R-:W1:Y:S04]  /*07e0*/  @!P1 LDG.E R24, desc[UR30][R24.64] ;  /* 0x0000001e18189981 */ /* 0x000e68000c1e1900 */
[----:B------:R-:W1:Y:S01]  /*07f0*/  @!P1 LDG.E R19, desc[UR30][R6.64+-0x8] ;  /* 0xfffff81e06139981 */ /* 0x000e62000c1e1900 */
[----:B------:R-:W-:-:S13]  /*0800*/  ISETP.GE.U32.AND P0, PT, R9, R0, PT ;  /* 0x000000000900720c */ /* 0x000fda0003f06070 */
[----:B------:R-:W0:Y:S01]  /*0810*/  @!P0 LDC.64 R14, c[0x0][0x398] ;  /* 0x0000e600ff0e8b82 */ /* 0x000e220000000a00 */
[----:B------:R-:W-:Y:S01]  /*0820*/  @!P0 VIADD R26, R8, 0x4 ;  /* 0x00000004081a8836 */ /* 0x000fe20000000000 */
[----:B------:R-:W-:Y:S01]  /*0830*/  MOV R21, UR11 ;  /* 0x0000000b00157c02 */ /* 0x000fe20008000f00 */
[----:B------:R-:W-:Y:S02]  /*0840*/  IMAD.U32 R20, RZ, RZ, UR10 ;  /* 0x0000000aff147e24 */ /* 0x000fe4000f8e00ff */
[----:B0-----:R-:W-:-:S04]  /*0850*/  @!P0 IMAD.WIDE R14, R26, 0x4, R14 ;  /* 0x000000041a0e8825 */ /* 0x001fc800078e020e */
[----:B-1----:R-:W-:Y:S01]  /*0860*/  @!P1 FFMA R27, R24, R19, R17 ;  /* 0x00000013181b9223 */ /* 0x002fe20000000011 */
[----:B------:R-:W-:-:S05]  /*0870*/  MOV R19, UR11 ;  /* 0x0000000b00137c02 */ /* 0x000fca0008000f00 */
[----:B------:R3:W-:Y:S04]  /*0880*/  @!P1 STG.E desc[UR30][R18.64], R27 ;  /* 0x0000001b12009986 */ /* 0x0007e8000c10191e */
[----:B------:R3:W-:Y:S04]  /*0890*/  @!P1 STG.E desc[UR30][R2.64], R27 ;  /* 0x0000001b02009986 */ /* 0x0007e8000c10191e */
[----:B--2---:R-:W2:Y:S04]  /*08a0*/  @!P0 LDG.E R23, desc[UR30][R6.64+-0xc] ;  /* 0xfffff41e06178981 */ /* 0x004ea8000c1e1900 */
[----:B------:R-:W2:Y:S04]  /*08b0*/  @!P0 LDG.E R21, desc[UR30][R20.64] ;  /* 0x0000001e14158981 */ /* 0x000ea8000c1e1900 */
[----:B------:R-:W2:Y:S01]  /*08c0*/  @!P0 LDG.E R14, desc[UR30][R14.64] ;  /* 0x0000001e0e0e8981 */ /* 0x000ea2000c1e1900 */
[----:B------:R-:W-:Y:S01]  /*08d0*/  IMAD.U32 R17, RZ, RZ, UR11 ;  /* 0x0000000bff117e24 */ /* 0x000fe2000f8e00ff */
[----:B------:R-:W-:-:S04]  /*08e0*/  UIADD3 UR9, UPT, UPT, UR9, 0x4, URZ ;  /* 0x0000000409097890 */ /* 0x000fc8000fffe0ff */
[----:B------:R-:W-:Y:S01]  /*08f0*/  UISETP.NE.AND UP1, UPT, UR9, URZ, UPT ;  /* 0x000000ff0900728c */ /* 0x000fe2000bf25270 */
[----:B------:R-:W-:Y:S01]  /*0900*/  IADD3 R13, PT, PT, R13, -0x4, RZ ;  /* 0xfffffffc0d0d7810 */ /* 0x000fe20007ffe0ff */
[----:B------:R-:W-:Y:S01]  /*0910*/  VIADD R9, R9, 0x4 ;  /* 0x0000000409097836 */ /* 0x000fe20000000000 */
[----:B------:R-:W-:Y:S01]  /*0920*/  IADD3 R8, PT, PT, R8, UR26, RZ ;  /* 0x0000001a08087c10 */ /* 0x000fe2000fffe0ff */
[----:B------:R-:W-:Y:S01]  /*0930*/  VIADD R12, R12, UR26 ;  /* 0x0000001a0c0c7c36 */ /* 0x000fe20008000000 */
[----:B------:R-:W-:Y:S01]  /*0940*/  IADD3 R10, PT, PT, R10, UR26, RZ ;  /* 0x0000001a0a0a7c10 */ /* 0x000fe2000fffe0ff */
[----:B------:R-:W-:Y:S02]  /*0950*/  VIADD R11, R11, UR26 ;  /* 0x0000001a0b0b7c36 */ /* 0x000fe40008000000 */
[----:B--2---:R-:W-:-:S05]  /*0960*/  @!P0 FFMA R23, R14, R23, R21 ;  /* 0x000000170e178223 */ /* 0x004fca0000000015 */
[----:B------:R3:W-:Y:S04]  /*0970*/  @!P0 STG.E desc[UR30][R16.64], R23 ;  /* 0x0000001710008986 */ /* 0x0007e8000c10191e */
[----:B------:R3:W-:Y:S01]  /*0980*/  @!P0 STG.E desc[UR30][R2.64], R23 ;  /* 0x0000001702008986 */ /* 0x0007e2000c10191e */
[----:B------:R-:W-:Y:S05]  /*0990*/  BRA.U UP1, `(.L_x_2) ;  /* 0xfffffff901fc7547 */ /* 0x000fea000b83ffff */
[----:B------:R-:W-:-:S05]  /*09a0*/  UMOV UR9, UR12 ;  /* 0x0000000c00097c82 */ /* 0x000fca0008000000 */
.L_x_1:
[----:B------:R-:W0:Y:S02]  /*09b0*/  LDCU UR34, c[0x0][0x390] ;  /* 0x00007200ff2277ac */ /* 0x000e240008000800 */
[----:B0-----:R-:W-:-:S09]  /*09c0*/  ULOP3.LUT UP1, UR25, UR34, 0x3, URZ, 0xc0, !UPT ;  /* 0x0000000322197892 */ /* 0x001fd2000f82c0ff */
[----:B------:R-:W-:Y:S05]  /*09d0*/  BRA.U !UP1, `(.L_x_0) ;  /* 0x0000000509587547 */ /* 0x000fea000b800000 */
[----:B------:R-:W-:-:S09]  /*09e0*/  UISETP.NE.AND UP1, UPT, UR25, 0x1, UPT ;  /* 0x000000011900788c */ /* 0x000fd2000bf25270 */
[----:B------:R-:W-:Y:S05]  /*09f0*/  BRA.U !UP1, `(.L_x_3) ;  /* 0x0000000109d07547 */ /* 0x000fea000b800000 */
[----:B------:R-:W0:Y:S01]  /*0a00*/  LDCU UR36, c[0x0][0x38c] ;  /* 0x00007180ff2477ac */ /* 0x000e220008000800 */
[----:B------:R-:W-:Y:S01]  /*0a10*/  IMAD.U32 R9, RZ, RZ, UR11 ;  /* 0x0000000bff097e24 */ /* 0x000fe2000f8e00ff */
[----:B------:R-:W-:Y:S01]  /*0a20*/  MOV R8, UR10 ;  /* 0x0000000a00087c02 */ /* 0x000fe20008000f00 */
[----:B------:R-:W-:Y:S01]  /*0a30*/  ULOP3.LUT UR25, URZ, UR9, URZ, 0x33, !UPT ;  /* 0x00000009ff197292 */ /* 0x000fe2000f8e33ff */
[----:B------:R-:W1:Y:S03]  /*0a40*/  LDCU UR35, c[0x0][0x394] ;  /* 0x00007280ff2377ac */ /* 0x000e660008000800 */
[----:B------:R-:W-:Y:S01]  /*0a50*/  UIADD3 UR25, UPT, UPT, UR25, UR34, URZ ;  /* 0x0000002219197290 */ /* 0x000fe2000fffe0ff */
[----:B------:R-:W2:Y:S03]  /*0a60*/  LDCU.64 UR28, c[0x0][0x3a0] ;  /* 0x00007400ff1c77ac */ /* 0x000ea60008000a00 */
[----:B------:R-:W-:-:S04]  /*0a70*/  UIADD3 UR33, UPT, UPT, UR4, UR14, -UR25 ;  /* 0x0000000e04217290 */ /* 0x000fc8000fffe819 */
[----:B0-----:R-:W-:Y:S02]  /*0a80*/  UISETP.GE.U32.AND UP1, UPT, UR33, UR36, UPT ;  /* 0x000000242100728c */ /* 0x001fe4000bf26070 */
[----:B-1----:R-:W-:-:S04]  /*0a90*/  UIMAD UR25, UR24, UR35, UR25 ;  /* 0x00000023181972a4 */ /* 0x002fc8000f8e0219 */
[----:B------:R-:W-:Y:S01]  /*0aa0*/  PLOP3.LUT P0, PT, PT, PT, UP1, 0x80, 0x8 ;  /* 0x000000000008781c */ /* 0x000fe20003f0f018 */
[----:B--2---:R-:W-:-:S04]  /*0ab0*/  UIMAD.WIDE UR28, UR25, 0x4, UR28 ;  /* 0x00000004191c78a5 */ /* 0x004fc8000f8e021c */
[----:B------:R-:W0:Y:S01]  /*0ac0*/  @!UP1 LDCU.64 UR26, c[0x0][0x398] ;  /* 0x00007300ff1a97ac */ /* 0x000e220008000a00 */
[----:B------:R-:W-:Y:S01]  /*0ad0*/  @!UP1 UIMAD UR32, UR33, UR7, UR33 ;  /* 0x00000007212092a4 */ /* 0x000fe2000f8e0221 */
[----:B------:R-:W-:Y:S01]  /*0ae0*/  IMAD.U32 R7, RZ, RZ, UR29 ;  /* 0x0000001dff077e24 */ /* 0x000fe2000f8e00ff */
[----:B------:R-:W-:-:S05]  /*0af0*/  MOV R6, UR28 ;  /* 0x0000001c00067c02 */ /* 0x000fca0008000f00 */
[----:B------:R-:W2:Y:S01]  /*0b00*/  @!P0 LDG.E R9, desc[UR30][R8.64] ;  /* 0x0000001e08098981 */ /* 0x000ea2000c1e1900 */
[----:B------:R-:W-:-:S03]  /*0b10*/  @!UP1 UIMAD UR32, UR32, UR6, UR35 ;  /* 0x00000006202092a4 */ /* 0x000fc6000f8e0223 */
[----:B------:R-:W2:Y:S01]  /*0b20*/  @!P0 LDG.E R7, desc[UR30][R6.64] ;  /* 0x0000001e06078981 */ /* 0x000ea2000c1e1900 */
[----:B------:R-:W-:-:S04]  /*0b30*/  @!UP1 UIMAD UR32, UR23, UR32, UR33 ;  /* 0x00000020172092a4 */ /* 0x000fc8000f8e0221 */
[----:B0-----:R-:W-:-:S06]  /*0b40*/  @!UP1 UIMAD.WIDE UR26, UR32, 0x4, UR26 ;  /* 0x00000004201a98a5 */ /* 0x001fcc000f8e021a */
[----:B------:R-:W-:Y:S01]  /*0b50*/  MOV R4, UR26 ;  /* 0x0000001a00047c02 */ /* 0x000fe20008000f00 */
[----:B------:R-:W-:-:S05]  /*0b60*/  IMAD.U32 R5, RZ, RZ, UR27 ;  /* 0x0000001bff057e24 */ /* 0x000fca000f8e00ff */
[----:B------:R-:W2:Y:S01]  /*0b70*/  @!P0 LDG.E R4, desc[UR30][R4.64] ;  /* 0x0000001e04048981 */ /* 0x000ea2000c1e1900 */
[----:B------:R-:W-:Y:S01]  /*0b80*/  MOV R10, UR10 ;  /* 0x0000000a000a7c02 */ /* 0x000fe20008000f00 */
[----:B------:R-:W-:Y:S01]  /*0b90*/  IMAD.U32 R11, RZ, RZ, UR11 ;  /* 0x0000000bff0b7e24 */ /* 0x000fe2000f8e00ff */
[----:B------:R-:W-:-:S04]  /*0ba0*/  UIADD3 UR33, UPT, UPT, UR33, 0x1, URZ ;  /* 0x0000000121217890 */ /* 0x000fc8000fffe0ff */
[----:B------:R-:W-:Y:S02]  /*0bb0*/  UISETP.GE.U32.AND UP1, UPT, UR33, UR36, UPT ;  /* 0x000000242100728c */ /* 0x000fe4000bf26070 */
[----:B------:R-:W-:Y:S01]  /*0bc0*/  UIADD3 UR9, UPT, UPT, UR9, 0x2, URZ ;  /* 0x0000000209097890 */ /* 0x000fe2000fffe0ff */
[----:B--2---:R-:W-:-:S05]  /*0bd0*/  @!P0 FFMA R13, R4, R7, R9 ;  /* 0x00000007040d8223 */ /* 0x004fca0000000009 */
[----:B------:R0:W-:Y:S04]  /*0be0*/  @!P0 STG.E desc[UR30][R10.64], R13 ;  /* 0x0000000d0a008986 */ /* 0x0001e8000c10191e */
[----:B------:R0:W-:Y:S01]  /*0bf0*/  @!P0 STG.E desc[UR30][R2.64], R13 ;  /* 0x0000000d02008986 */ /* 0x0001e2000c10191e */
[----:B------:R-:W-:Y:S05]  /*0c00*/  BRA.U UP1, `(.L_x_3) ;  /* 0x00000001014c7547 */ /* 0x000fea000b800000 */
[----:B------:R-:W1:Y:S01]  /*0c10*/  LDCU.64 UR26, c[0x0][0x398] ;  /* 0x00007300ff1a77ac */ /* 0x000e620008000a00 */
[----:B------:R-:W-:Y:S01]  /*0c20*/  IMAD.U32 R7, RZ, RZ, UR29 ;  /* 0x0000001dff077e24 */ /* 0x000fe2000f8e00ff */
[----:B------:R-:W-:Y:S01]  /*0c30*/  MOV R9, UR11 ;  /* 0x0000000b00097c02 */ /* 0x000fe20008000f00 */
[----:B------:R-:W-:Y:S01]  /*0c40*/  UIMAD UR25, UR33, UR7, UR33 ;  /* 0x00000007211972a4 */ /* 0x000fe2000f8e0221 */
[----:B------:R-:W-:Y:S02]  /*0c50*/  MOV R6, UR28 ;  /* 0x0000001c00067c02 */ /* 0x000fe40008000f00 */
[----:B------:R-:W-:Y:S01]  /*0c60*/  MOV R8, UR10 ;  /* 0x0000000a00087c02 */ /* 0x000fe20008000f00 */
[----:B------:R-:W-:Y:S02]  /*0c70*/  UIMAD UR25, UR25, UR6, UR35 ;  /* 0x00000006191972a4 */ /* 0x000fe4000f8e0223 */
[----:B------:R-:W2:Y:S02]  /*0c80*/  LDG.E R7, desc[UR30][R6.64+-0x4] ;  /* 0xfffffc1e06077981 */ /* 0x000ea4000c1e1900 */
[----:B------:R-:W-:-:S02]  /*0c90*/  UIMAD UR25, UR23, UR25, UR33 ;  /* 0x00000019171972a4 */ /* 0x000fc4000f8e0221 */
[----:B------:R-:W2:Y:S02]  /*0ca0*/  LDG.E R9, desc[UR30][R8.64] ;  /* 0x0000001e08097981 */ /* 0x000ea4000c1e1900 */
[----:B-1----:R-:W-:-:S06]  /*0cb0*/  UIMAD.WIDE UR26, UR25, 0x4, UR26 ;  /* 0x00000004191a78a5 */ /* 0x002fcc000f8e021a */
[----:B------:R-:W-:Y:S01]  /*0cc0*/  IMAD.U32 R4, RZ, RZ, UR26 ;  /* 0x0000001aff047e24 */ /* 0x000fe2000f8e00ff */
[----:B------:R-:W-:-:S05]  /*0cd0*/  MOV R5, UR27 ;  /* 0x0000001b00057c02 */ /* 0x000fca0008000f00 */
[----:B------:R-:W2:Y:S01]  /*0ce0*/  LDG.E R4, desc[UR30][R4.64] ;  /* 0x0000001e04047981 */ /* 0x000ea2000c1e1900 */
[----:B0-----:R-:W-:Y:S01]  /*0cf0*/  MOV R10, UR10 ;  /* 0x0000000a000a7c02 */ /* 0x001fe20008000f00 */
[----:B------:R-:W-:Y:S02]  /*0d00*/  IMAD.U32 R11, RZ, RZ, UR11 ;  /* 0x0000000bff0b7e24 */ /* 0x000fe4000f8e00ff */
[----:B--2---:R-:W-:-:S05]  /*0d10*/  FFMA R13, R4, R7, R9 ;  /* 0x00000007040d7223 */ /* 0x004fca0000000009 */
[----:B------:R1:W-:Y:S04]  /*0d20*/  STG.E desc[UR30][R10.64], R13 ;  /* 0x0000000d0a007986 */ /* 0x0003e8000c10191e */
[----:B------:R1:W-:Y:S02]  /*0d30*/  STG.E desc[UR30][R2.64], R13 ;  /* 0x0000000d02007986 */ /* 0x0003e4000c10191e */
.L_x_3:
[----:B------:R-:W-:-:S04]  /*0d40*/  ULOP3.LUT UR25, UR34, 0x1, URZ, 0xc0, !UPT ;  /* 0x0000000122197892 */ /* 0x000fc8000f8ec0ff */
[----:B------:R-:W-:-:S09]  /*0d50*/  UISETP.NE.U32.AND UP1, UPT, UR25, 0x1, UPT ;  /* 0x000000011900788c */ /* 0x000fd2000bf25070 */
[----:B------:R-:W-:Y:S05]  /*0d60*/  BRA.U UP1, `(.L_x_0) ;  /* 0x0000000101747547 */ /* 0x000fea000b800000 */
[----:B------:R-:W2:Y:S01]  /*0d70*/  LDCU UR26, c[0x0][0x38c] ;  /* 0x00007180ff1a77ac */ /* 0x000ea20008000800 */
[----:B------:R-:W-:-:S04]  /*0d80*/  ULOP3.LUT UR9, URZ, UR9, URZ, 0x33, !UPT ;  /* 0x00000009ff097292 */ /* 0x000fc8000f8e33ff */
[----:B------:R-:W-:-:S04]  /*0d90*/  UIADD3 UR25, UPT, UPT, UR9, UR34, URZ ;  /* 0x0000002209197290 */ /* 0x000fc8000fffe0ff */
[----:B------:R-:W-:-:S04]  /*0da0*/  UIADD3 UR32, UPT, UPT, UR4, UR14, -UR25 ;  /* 0x0000000e04207290 */ /* 0x000fc8000fffe819 */
[----:B--2---:R-:W-:-:S09]  /*0db0*/  UISETP.GE.U32.AND UP1, UPT, UR32, UR26, UPT ;  /* 0x0000001a2000728c */ /* 0x004fd2000bf26070 */
[----:B------:R-:W-:Y:S05]  /*0dc0*/  BRA.U UP1, `(.L_x_0) ;  /* 0x00000001015c7547 */ /* 0x000fea000b800000 */
[----:B------:R-:W2:Y:S01]  /*0dd0*/  LDCU UR33, c[0x0][0x394] ;  /* 0x00007280ff2177ac */ /* 0x000ea20008000800 */
[----:B------:R-:W-:Y:S02]  /*0de0*/  MOV R9, UR11 ;  /* 0x0000000b00097c02 */ /* 0x000fe40008000f00 */
[----:B------:R-:W-:Y:S01]  /*0df0*/  MOV R8, UR10 ;  /* 0x0000000a00087c02 */ /* 0x000fe20008000f00 */
[----:B------:R-:W4:Y:S01]  /*0e00*/  LDCU.64 UR26, c[0x0][0x3a0] ;  /* 0x00007400ff1a77ac */ /* 0x000f220008000a00 */
[----:B------:R-:W5:Y:S03]  /*0e10*/  LDCU.64 UR28, c[0x0][0x398] ;  /* 0x00007300ff1c77ac */ /* 0x000f660008000a00 */
[----:B------:R-:W3:Y:S01]  /*0e20*/  LDG.E R9, desc[UR30][R8.64] ;  /* 0x0000001e08097981 */ /* 0x000ee2000c1e1900 */
[----:B------:R-:W-:-:S04]  /*0e30*/  UIMAD UR9, UR32, UR7, UR32 ;  /* 0x00000007200972a4 */ /* 0x000fc8000f8e0220 */
[----:B--2---:R-:W-:Y:S02]  /*0e40*/  UIMAD UR9, UR9, UR6, UR33 ;  /* 0x00000006090972a4 */ /* 0x004fe4000f8e0221 */
[----:B------:R-:W-:Y:S02]  /*0e50*/  UIMAD UR24, UR24, UR33, UR25 ;  /* 0x00000021181872a4 */ /* 0x000fe4000f8e0219 */
[----:B------:R-:W-:Y:S02]  /*0e60*/  UIMAD UR9, UR23, UR9, UR32 ;  /* 0x00000009170972a4 */ /* 0x000fe4000f8e0220 */
[----:B----4-:R-:W-:Y:S02]  /*0e70*/  UIMAD.WIDE UR26, UR24, 0x4, UR26 ;  /* 0x00000004181a78a5 */ /* 0x010fe4000f8e021a */
[----:B-----5:R-:W-:-:S04]  /*0e80*/  UIMAD.WIDE UR24, UR9, 0x4, UR28 ;  /* 0x00000004091878a5 */ /* 0x020fc8000f8e021c */
[----:B------:R-:W-:Y:S01]  /*0e90*/  MOV R7, UR27 ;  /* 0x0000001b00077c02 */ /* 0x000fe20008000f00 */
[----:B------:R-:W-:Y:S01]  /*0ea0*/  IMAD.U32 R6, RZ, RZ, UR26 ;  /* 0x0000001aff067e24 */ /* 0x000fe2000f8e00ff */
[----:B------:R-:W-:Y:S01]  /*0eb0*/  MOV R4, UR24 ;  /* 0x0000001800047c02 */ /* 0x000fe20008000f00 */
[----:B------:R-:W-:-:S03]  /*0ec0*/  IMAD.U32 R5, RZ, RZ, UR25 ;  /* 0x00000019ff057e24 */ /* 0x000fc6000f8e00ff */
[----:B------:R-:W3:Y:S04]  /*0ed0*/  LDG.E R7, desc[UR30][R6.64] ;  /* 0x0000001e06077981 */ /* 0x000ee8000c1e1900 */
[----:B------:R-:W3:Y:S01]  /*0ee0*/  LDG.E R4, desc[UR30][R4.64] ;  /* 0x0000001e04047981 */ /* 0x000ee2000c1e1900 */
[----:B01----:R-:W-:Y:S02]  /*0ef0*/  MOV R10, UR10 ;  /* 0x0000000a000a7c02 */ /* 0x003fe40008000f00 */
[----:B------:R-:W-:Y:S01]  /*0f00*/  MOV R11, UR11 ;  /* 0x0000000b000b7c02 */ /* 0x000fe20008000f00 */
[----:B---3--:R-:W-:-:S05]  /*0f10*/  FFMA R13, R4, R7, R9 ;  /* 0x00000007040d7223 */ /* 0x008fca0000000009 */
[----:B------:R2:W-:Y:S04]  /*0f20*/  STG.E desc[UR30][R10.64], R13 ;  /* 0x0000000d0a007986 */ /* 0x0005e8000c10191e */
[----:B------:R2:W-:Y:S02]  /*0f30*/  STG.E desc[UR30][R2.64], R13 ;  /* 0x0000000d02007986 */ /* 0x0005e4000c10191e */
.L_x_0:
[----:B------:R-:W-:Y:S05]  /*0f40*/  BRA.U UP0, `(.L_x_4) ;  /* 0xfffffff500147547 */ /* 0x000fea000b83ffff */
[----:B------:R-:W4:Y:S01]  /*0f50*/  LDCU UR8, c[0x0][0x38c] ;  /* 0x00007180ff0877ac */ /* 0x000f220008000800 */
[----:B------:R-:W-:-:S04]  /*0f60*/  UIADD3 UR4, UPT, UPT, UR4, 0x1, URZ ;  /* 0x0000000104047890 */ /* 0x000fc8000fffe0ff */
[----:B----4-:R-:W-:-:S09]  /*0f70*/  UISETP.NE.AND UP0, UPT, UR4, UR8, UPT ;  /* 0x000000080400728c */ /* 0x010fd2000bf05270 */
        /* <DEDUP_REMOVED lines=13> */
[----:B------:R-:W-:Y:S05]  /*1050*/  EXIT ;  /* 0x000000000000794d */ /* 0x000fea0003800000 */
.L_x_9:
[----:B------:R-:W-:-:S00]  /*1060*/  BRA `(.L_x_9) ;  /* 0xfffffffc00fc7947 */ /* 0x000fc0000383ffff */
[----:B------:R-:W-:-:S00]  /*1070*/  NOP ;  /* 0x0000000000007918 */ /* 0x000fc00000000000 */
        /* <DEDUP_REMOVED lines=8> */
.L_x_10:


//--------------------- .nv.shared.reserved.0     --------------------------
	.section	.nv.shared.reserved.0,"aw",@nobits
	.weak		__nv_reservedSMEM_offset_0_alias
	.size		__nv_reservedSMEM_offset_0_alias, 0, 64
	.other		__nv_reservedSMEM_offset_0_alias,@"STO_CUDA_RESERVED_SHARED STV_DEFAULT"
__nv_reservedSMEM_offset_0_alias:
	.zero		0
	.zero		64


//--------------------- .nv.constant0._Z6conv2dIfEviiiiiiPT_PfS1_ --------------------------
	.section	.nv.constant0._Z6conv2dIfEviiiiiiPT_PfS1_,"a",@progbits
	.sectionflags	@""
	.align	4
.nv.constant0._Z6conv2dIfEviiiiiiPT_PfS1_:
	.zero		944


//--------------------- SYMBOLS --------------------------

	.type		.nv.reservedSmem.offset0,@object
	.size		.nv.reservedSmem.offset0,0x4
